//
// Generated by NVIDIA NVVM Compiler
//
// Compiler Build ID: CL-36424714
// Cuda compilation tools, release 13.0, V13.0.88
// Based on NVVM 20.0.0
//

.version 9.0
.target sm_100
.address_size 64

	// .globl	_Z6vscalePKfPfj

.visible .entry _Z6vscalePKfPfj(
	.param .u64 .ptr .align 1 _Z6vscalePKfPfj_param_0,
	.param .u64 .ptr .align 1 _Z6vscalePKfPfj_param_1,
	.param .u32 _Z6vscalePKfPfj_param_2
)
{
	.reg .pred 	%p<10>;
	.reg .b32 	%r<23>;
	.reg .b32 	%f<88>;
	.reg .b64 	%rd<28>;

	ld.param.u64 	%rd15, [_Z6vscalePKfPfj_param_0];
	ld.param.u64 	%rd16, [_Z6vscalePKfPfj_param_1];
	ld.param.u32 	%r16, [_Z6vscalePKfPfj_param_2];
	cvta.to.global.u64 	%rd1, %rd16;
	cvta.to.global.u64 	%rd2, %rd15;
	setp.eq.s32 	%p1, %r16, 0;
	@%p1 bra 	$L__BB0_13;
	and.b32  	%r1, %r16, 15;
	setp.lt.u32 	%p2, %r16, 16;
	mov.b32 	%r20, 0;
	@%p2 bra 	$L__BB0_4;
	and.b32  	%r20, %r16, -16;
	neg.s32 	%r18, %r20;
	add.s64 	%rd25, %rd2, 32;
	add.s64 	%rd24, %rd1, 32;
$L__BB0_3:
	.pragma "nounroll";
	ld.global.f32 	%f1, [%rd25+-32];
	ld.global.f32 	%f2, [%rd24+-32];
	mul.f32 	%f3, %f1, %f2;
	st.global.f32 	[%rd24+-32], %f3;
	ld.global.f32 	%f4, [%rd25+-28];
	ld.global.f32 	%f5, [%rd24+-28];
	mul.f32 	%f6, %f4, %f5;
	st.global.f32 	[%rd24+-28], %f6;
	ld.global.f32 	%f7, [%rd25+-24];
	ld.global.f32 	%f8, [%rd24+-24];
	mul.f32 	%f9, %f7, %f8;
	st.global.f32 	[%rd24+-24], %f9;
	ld.global.f32 	%f10, [%rd25+-20];
	ld.global.f32 	%f11, [%rd24+-20];
	mul.f32 	%f12, %f10, %f11;
	st.global.f32 	[%rd24+-20], %f12;
	ld.global.f32 	%f13, [%rd25+-16];
	ld.global.f32 	%f14, [%rd24+-16];
	mul.f32 	%f15, %f13, %f14;
	st.global.f32 	[%rd24+-16], %f15;
	ld.global.f32 	%f16, [%rd25+-12];
	ld.global.f32 	%f17, [%rd24+-12];
	mul.f32 	%f18, %f16, %f17;
	st.global.f32 	[%rd24+-12], %f18;
	ld.global.f32 	%f19, [%rd25+-8];
	ld.global.f32 	%f20, [%rd24+-8];
	mul.f32 	%f21, %f19, %f20;
	st.global.f32 	[%rd24+-8], %f21;
	ld.global.f32 	%f22, [%rd25+-4];
	ld.global.f32 	%f23, [%rd24+-4];
	mul.f32 	%f24, %f22, %f23;
	st.global.f32 	[%rd24+-4], %f24;
	ld.global.f32 	%f25, [%rd25];
	ld.global.f32 	%f26, [%rd24];
	mul.f32 	%f27, %f25, %f26;
	st.global.f32 	[%rd24], %f27;
	ld.global.f32 	%f28, [%rd25+4];
	ld.global.f32 	%f29, [%rd24+4];
	mul.f32 	%f30, %f28, %f29;
	st.global.f32 	[%rd24+4], %f30;
	ld.global.f32 	%f31, [%rd25+8];
	ld.global.f32 	%f32, [%rd24+8];
	mul.f32 	%f33, %f31, %f32;
	st.global.f32 	[%rd24+8], %f33;
	ld.global.f32 	%f34, [%rd25+12];
	ld.global.f32 	%f35, [%rd24+12];
	mul.f32 	%f36, %f34, %f35;
	st.global.f32 	[%rd24+12], %f36;
	ld.global.f32 	%f37, [%rd25+16];
	ld.global.f32 	%f38, [%rd24+16];
	mul.f32 	%f39, %f37, %f38;
	st.global.f32 	[%rd24+16], %f39;
	ld.global.f32 	%f40, [%rd25+20];
	ld.global.f32 	%f41, [%rd24+20];
	mul.f32 	%f42, %f40, %f41;
	st.global.f32 	[%rd24+20], %f42;
	ld.global.f32 	%f43, [%rd25+24];
	ld.global.f32 	%f44, [%rd24+24];
	mul.f32 	%f45, %f43, %f44;
	st.global.f32 	[%rd24+24], %f45;
	ld.global.f32 	%f46, [%rd25+28];
	ld.global.f32 	%f47, [%rd24+28];
	mul.f32 	%f48, %f46, %f47;
	st.global.f32 	[%rd24+28], %f48;
	add.s32 	%r18, %r18, 16;
	add.s64 	%rd25, %rd25, 64;
	add.s64 	%rd24, %rd24, 64;
	setp.ne.s32 	%p3, %r18, 0;
	@%p3 bra 	$L__BB0_3;
$L__BB0_4:
	setp.eq.s32 	%p4, %r1, 0;
	@%p4 bra 	$L__BB0_13;
	and.b32  	%r7, %r16, 7;
	setp.lt.u32 	%p5, %r1, 8;
	@%p5 bra 	$L__BB0_7;
	mul.wide.u32 	%rd17, %r20, 4;
	add.s64 	%rd18, %rd2, %rd17;
	ld.global.f32 	%f49, [%rd18];
	add.s64 	%rd19, %rd1, %rd17;
	ld.global.f32 	%f50, [%rd19];
	mul.f32 	%f51, %f49, %f50;
	st.global.f32 	[%rd19], %f51;
	ld.global.f32 	%f52, [%rd18+4];
	ld.global.f32 	%f53, [%rd19+4];
	mul.f32 	%f54, %f52, %f53;
	st.global.f32 	[%rd19+4], %f54;
	ld.global.f32 	%f55, [%rd18+8];
	ld.global.f32 	%f56, [%rd19+8];
	mul.f32 	%f57, %f55, %f56;
	st.global.f32 	[%rd19+8], %f57;
	ld.global.f32 	%f58, [%rd18+12];
	ld.global.f32 	%f59, [%rd19+12];
	mul.f32 	%f60, %f58, %f59;
	st.global.f32 	[%rd19+12], %f60;
	ld.global.f32 	%f61, [%rd18+16];
	ld.global.f32 	%f62, [%rd19+16];
	mul.f32 	%f63, %f61, %f62;
	st.global.f32 	[%rd19+16], %f63;
	ld.global.f32 	%f64, [%rd18+20];
	ld.global.f32 	%f65, [%rd19+20];
	mul.f32 	%f66, %f64, %f65;
	st.global.f32 	[%rd19+20], %f66;
	ld.global.f32 	%f67, [%rd18+24];
	ld.global.f32 	%f68, [%rd19+24];
	mul.f32 	%f69, %f67, %f68;
	st.global.f32 	[%rd19+24], %f69;
	ld.global.f32 	%f70, [%rd18+28];
	ld.global.f32 	%f71, [%rd19+28];
	mul.f32 	%f72, %f70, %f71;
	st.global.f32 	[%rd19+28], %f72;
	add.s32 	%r20, %r20, 8;
$L__BB0_7:
	setp.eq.s32 	%p6, %r7, 0;
	@%p6 bra 	$L__BB0_13;
	and.b32  	%r10, %r16, 3;
	setp.lt.u32 	%p7, %r7, 4;
	@%p7 bra 	$L__BB0_10;
	mul.wide.u32 	%rd20, %r20, 4;
	add.s64 	%rd21, %rd2, %rd20;
	ld.global.f32 	%f73, [%rd21];
	add.s64 	%rd22, %rd1, %rd20;
	ld.global.f32 	%f74, [%rd22];
	mul.f32 	%f75, %f73, %f74;
	st.global.f32 	[%rd22], %f75;
	ld.global.f32 	%f76, [%rd21+4];
	ld.global.f32 	%f77, [%rd22+4];
	mul.f32 	%f78, %f76, %f77;
	st.global.f32 	[%rd22+4], %f78;
	ld.global.f32 	%f79, [%rd21+8];
	ld.global.f32 	%f80, [%rd22+8];
	mul.f32 	%f81, %f79, %f80;
	st.global.f32 	[%rd22+8], %f81;
	ld.global.f32 	%f82, [%rd21+12];
	ld.global.f32 	%f83, [%rd22+12];
	mul.f32 	%f84, %f82, %f83;
	st.global.f32 	[%rd22+12], %f84;
	add.s32 	%r20, %r20, 4;
$L__BB0_10:
	setp.eq.s32 	%p8, %r10, 0;
	@%p8 bra 	$L__BB0_13;
	mul.wide.u32 	%rd23, %r20, 4;
	add.s64 	%rd27, %rd1, %rd23;
	add.s64 	%rd26, %rd2, %rd23;
	neg.s32 	%r22, %r10;
$L__BB0_12:
	.pragma "nounroll";
	ld.global.f32 	%f85, [%rd26];
	ld.global.f32 	%f86, [%rd27];
	mul.f32 	%f87, %f85, %f86;
	st.global.f32 	[%rd27], %f87;
	add.s64 	%rd27, %rd27, 4;
	add.s64 	%rd26, %rd26, 4;
	add.s32 	%r22, %r22, 1;
	setp.ne.s32 	%p9, %r22, 0;
	@%p9 bra 	$L__BB0_12;
$L__BB0_13:
	ret;

}


// ===== COMPILED SASS (sm_100) =====

	.target	sm_100

	.elftype	@"ET_EXEC"


//--------------------- .note.nv.tkinfo           --------------------------
	.section	.note.nv.tkinfo,"",@"SHT_NOTE"
	.sectionflags	@"SHF_NOTE_NV_TKINFO"
	.tkinfo
        /*0018*/ 	.word	0x00000002
        /*0030*/ 	.string	""
        /*0030*/ 	.string	"ptxas"
        /*0030*/ 	.string	"Cuda compilation tools, release 13.0, V13.0.88"
        /*0030*/ 	.string	"Build cuda_13.0.r13.0/compiler.36424714_0"
        /*0030*/ 	.string	"-arch sm_100 -m 64 "



//--------------------- .note.nv.cuinfo           --------------------------
	.section	.note.nv.cuinfo,"",@"SHT_NOTE"
	.sectionflags	@"SHF_NOTE_NV_CUINFO"
        /*0018*/ 	.short	0x0002
        /*001a*/ 	.short	0x0064
        /*001c*/ 	.short	0x0082
	.zero		2


//--------------------- .nv.info                  --------------------------
	.section	.nv.info,"",@"SHT_CUDA_INFO"
	.align	4


	//----- nvinfo : EIATTR_REGCOUNT
	.align		4
        /*0000*/ 	.byte	0x04, 0x2f
        /*0002*/ 	.short	(.L_1 - .L_0)
	.align		4
.L_0:
        /*0004*/ 	.word	index@(_Z6vscalePKfPfj)
        /*0008*/ 	.word	0x00000010


	//----- nvinfo : EIATTR_FRAME_SIZE
	.align		4
.L_1:
        /*000c*/ 	.byte	0x04, 0x11
        /*000e*/ 	.short	(.L_3 - .L_2)
	.align		4
.L_2:
        /*0010*/ 	.word	index@(_Z6vscalePKfPfj)
        /*0014*/ 	.word	0x00000000


	//----- nvinfo : EIATTR_MIN_STACK_SIZE
	.align		4
.L_3:
        /*0018*/ 	.byte	0x04, 0x12
        /*001a*/ 	.short	(.L_5 - .L_4)
	.align		4
.L_4:
        /*001c*/ 	.word	index@(_Z6vscalePKfPfj)
        /*0020*/ 	.word	0x00000000
.L_5:


//--------------------- .nv.compat                --------------------------
	.section	.nv.compat,"",@"SHT_CUDA_COMPAT_INFO"
	.align	4
        /*0000*/ 	.byte	0x02, 0x09, 0x00, 0x00, 0x02, 0x02, 0x01, 0x00, 0x02, 0x05, 0x05, 0x00, 0x03, 0x07, 0x01, 0x01
        /*0010*/ 	.byte	0x02, 0x03, 0x00, 0x00, 0x02, 0x06, 0x01, 0x00, 0x04, 0x0b, 0x08, 0x00, 0x09, 0x00, 0x00, 0x00
        /*0020*/ 	.byte	0x00, 0x00, 0x00, 0x00


//--------------------- .nv.info._Z6vscalePKfPfj  --------------------------
	.section	.nv.info._Z6vscalePKfPfj,"",@"SHT_CUDA_INFO"
	.sectionflags	@""
	.align	4


	//----- nvinfo : EIATTR_CUDA_API_VERSION
	.align		4
        /*0000*/ 	.byte	0x04, 0x37
        /*0002*/ 	.short	(.L_7 - .L_6)
.L_6:
        /*0004*/ 	.word	0x00000082


	//----- nvinfo : EIATTR_KPARAM_INFO
	.align		4
.L_7:
        /*0008*/ 	.byte	0x04, 0x17
        /*000a*/ 	.short	(.L_9 - .L_8)
.L_8:
        /*000c*/ 	.word	0x00000000
        /*0010*/ 	.short	0x0002
        /*0012*/ 	.short	0x0010
        /*0014*/ 	.byte	0x00, 0xf0, 0x11, 0x00


	//----- nvinfo : EIATTR_KPARAM_INFO
	.align		4
.L_9:
        /*0018*/ 	.byte	0x04, 0x17
        /*001a*/ 	.short	(.L_11 - .L_10)
.L_10:
        /*001c*/ 	.word	0x00000000
        /*0020*/ 	.short	0x0001
        /*0022*/ 	.short	0x0008
        /*0024*/ 	.byte	0x00, 0xf5, 0x21, 0x00


	//----- nvinfo : EIATTR_KPARAM_INFO
	.align		4
.L_11:
        /*0028*/ 	.byte	0x04, 0x17
        /*002a*/ 	.short	(.L_13 - .L_12)
.L_12:
        /*002c*/ 	.word	0x00000000
        /*0030*/ 	.short	0x0000
        /*0032*/ 	.short	0x0000
        /*0034*/ 	.byte	0x00, 0xf5, 0x21, 0x00


	//----- nvinfo : EIATTR_SPARSE_MMA_MASK
	.align		4
.L_13:
        /*0038*/ 	.byte	0x03, 0x50
        /*003a*/ 	.short	0x0000


	//----- nvinfo : EIATTR_MAXREG_COUNT
	.align		4
        /*003c*/ 	.byte	0x03, 0x1b
        /*003e*/ 	.short	0x00ff


	//----- nvinfo : EIATTR_MERCURY_ISA_VERSION
	.align		4
        /*0040*/ 	.byte	0x03, 0x5f
        /*0042*/ 	.short	0x0101


	//----- nvinfo : EIATTR_VRC_CTA_INIT_COUNT
	.align		4
        /*0044*/ 	.byte	0x02, 0x4a
	.zero		1
	.zero		1


	//----- nvinfo : EIATTR_EXIT_INSTR_OFFSETS
	.align		4
        /*0048*/ 	.byte	0x04, 0x1c
        /*004a*/ 	.short	(.L_15 - .L_14)


	//   ....[0]....
.L_14:
        /*004c*/ 	.word	0x00000030


	//   ....[1]....
        /*0050*/ 	.word	0x00000610


	//   ....[2]....
        /*0054*/ 	.word	0x000008b0


	//   ....[3]....
        /*0058*/ 	.word	0x00000a50


	//   ....[4]....
        /*005c*/ 	.word	0x00000ba0


	//----- nvinfo : EIATTR_CBANK_PARAM_SIZE
	.align		4
.L_15:
        /*0060*/ 	.byte	0x03, 0x19
        /*0062*/ 	.short	0x0014


	//----- nvinfo : EIATTR_PARAM_CBANK
	.align		4
        /*0064*/ 	.byte	0x04, 0x0a
        /*0066*/ 	.short	(.L_17 - .L_16)
	.align		4
.L_16:
        /*0068*/ 	.word	index@(.nv.constant0._Z6vscalePKfPfj)
        /*006c*/ 	.short	0x0380
        /*006e*/ 	.short	0x0014


	//----- nvinfo : EIATTR_SW_WAR
	.align		4
.L_17:
        /*0070*/ 	.byte	0x04, 0x36
        /*0072*/ 	.short	(.L_19 - .L_18)
.L_18:
        /*0074*/ 	.word	0x00000008
.L_19:


//--------------------- .nv.callgraph             --------------------------
	.section	.nv.callgraph,"",@"SHT_CUDA_CALLGRAPH"
	.align	4
	.sectionentsize	8
	.align		4
        /*0000*/ 	.word	0x00000000
	.align		4
        /*0004*/ 	.word	0xffffffff
	.align		4
        /*0008*/ 	.word	0x00000000
	.align		4
        /*000c*/ 	.word	0xfffffffe
	.align		4
        /*0010*/ 	.word	0x00000000
	.align		4
        /*0014*/ 	.word	0xfffffffd
	.align		4
        /*0018*/ 	.word	0x00000000
	.align		4
        /*001c*/ 	.word	0xfffffffc


//--------------------- .text._Z6vscalePKfPfj     --------------------------
	.section	.text._Z6vscalePKfPfj,"ax",@progbits
	.align	128
        .global         _Z6vscalePKfPfj
        .type           _Z6vscalePKfPfj,@function
        .size           _Z6vscalePKfPfj,(.L_x_6 - _Z6vscalePKfPfj)
        .other          _Z6vscalePKfPfj,@"STO_CUDA_ENTRY STV_DEFAULT"
_Z6vscalePKfPfj:
.text._Z6vscalePKfPfj:
[----:B------:R-:W-:Y:S01]  /*0000*/  LDC R1, c[0x0][0x37c] ;  /* 0x0000df00ff017b82 */ /* 0x000fe20000000800 */
[----:B------:R-:W0:Y:S02]  /*0010*/  LDCU UR8, c[0x0][0x390] ;  /* 0x00007200ff0877ac */ /* 0x000e240008000800 */
[----:B0-----:R-:W-:-:S13]  /*0020*/  ISETP.NE.AND P0, PT, RZ, UR8, PT ;  /* 0x00000008ff007c0c */ /* 0x001fda000bf05270 */
[----:B------:R-:W-:Y:S05]  /*0030*/  @!P0 EXIT ;  /* 0x000000000000894d */ /* 0x000fea0003800000 */
[----:B------:R-:W-:Y:S01]  /*0040*/  UISETP.GE.U32.AND UP0, UPT, UR8, 0x10, UPT ;  /* 0x000000100800788c */ /* 0x000fe2000bf06070 */
[----:B------:R-:W-:Y:S01]  /*0050*/  HFMA2 R0, -RZ, RZ, 0, 0 ;  /* 0x00000000ff007431 */ /* 0x000fe200000001ff */
[----:B------:R-:W-:Y:S01]  /*0060*/  ULOP3.LUT UR9, UR8, 0xf, URZ, 0xc0, !UPT ;  /* 0x0000000f08097892 */ /* 0x000fe2000f8ec0ff */
[----:B------:R-:W0:Y:S05]  /*0070*/  LDCU.64 UR16, c[0x0][0x358] ;  /* 0x00006b00ff1077ac */ /* 0x000e2a0008000a00 */
[----:B------:R-:W-:Y:S01]  /*0080*/  ISETP.NE.AND P0, PT, RZ, UR9, PT ;  /* 0x00000009ff007c0c */ /* 0x000fe2000bf05270 */
[----:B------:R-:W-:-:S12]  /*0090*/  BRA.U !UP0, `(.L_x_0) ;  /* 0x00000005085c7547 */ /* 0x000fd8000b800000 */
[----:B------:R-:W1:Y:S01]  /*00a0*/  LDCU.128 UR12, c[0x0][0x380] ;  /* 0x00007000ff0c77ac */ /* 0x000e620008000c00 */
[----:B------:R-:W-:-:S04]  /*00b0*/  ULOP3.LUT UR10, UR8, 0xfffffff0, URZ, 0xc0, !UPT ;  /* 0xfffffff0080a7892 */ /* 0x000fc8000f8ec0ff */
[----:B------:R-:W-:Y:S02]  /*00c0*/  UIADD3 UR11, UPT, UPT, -UR10, URZ, URZ ;  /* 0x000000ff0a0b7290 */ /* 0x000fe4000fffe1ff */
[----:B------:R-:W-:Y:S01]  /*00d0*/  MOV R0, UR10 ;  /* 0x0000000a00007c02 */ /* 0x000fe20008000f00 */
[----:B-1----:R-:W-:Y:S02]  /*00e0*/  UIADD3 UR6, UP0, UPT, UR12, 0x20, URZ ;  /* 0x000000200c067890 */ /* 0x002fe4000ff1e0ff */
[----:B------:R-:W-:Y:S02]  /*00f0*/  UIADD3 UR4, UP1, UPT, UR14, 0x20, URZ ;  /* 0x000000200e047890 */ /* 0x000fe4000ff3e0ff */
[----:B------:R-:W-:Y:S02]  /*0100*/  UIADD3.X UR7, UPT, UPT, URZ, UR13, URZ, UP0, !UPT ;  /* 0x0000000dff077290 */ /* 0x000fe400087fe4ff */
[----:B------:R-:W-:Y:S01]  /*0110*/  UIADD3.X UR5, UPT, UPT, URZ, UR15, URZ, UP1, !UPT ;  /* 0x0000000fff057290 */ /* 0x000fe20008ffe4ff */
[----:B------:R-:W-:-:S02]  /*0120*/  MOV R8, UR6 ;  /* 0x0000000600087c02 */ /* 0x000fc40008000f00 */
[----:B------:R-:W-:Y:S02]  /*0130*/  MOV R6, UR4 ;  /* 0x0000000400067c02 */ /* 0x000fe40008000f00 */
[----:B------:R-:W-:Y:S02]  /*0140*/  MOV R9, UR7 ;  /* 0x0000000700097c02 */ /* 0x000fe40008000f00 */
[----:B------:R-:W-:-:S07]  /*0150*/  MOV R7, UR5 ;  /* 0x0000000500077c02 */ /* 0x000fce0008000f00 */
.L_x_1:
[----:B------:R-:W-:Y:S02]  /*0160*/  MOV R4, R8 ;  /* 0x0000000800047202 */ /* 0x000fe40000000f00 */
[----:B------:R-:W-:Y:S02]  /*0170*/  MOV R5, R9 ;  /* 0x0000000900057202 */ /* 0x000fe40000000f00 */
[----:B-1----:R-:W-:Y:S02]  /*0180*/  MOV R2, R6 ;  /* 0x0000000600027202 */ /* 0x002fe40000000f00 */
[----:B------:R-:W-:Y:S01]  /*0190*/  MOV R3, R7 ;  /* 0x0000000700037202 */ /* 0x000fe20000000f00 */
[----:B0-----:R-:W2:Y:S04]  /*01a0*/  LDG.E R6, desc[UR16][R4.64+-0x20] ;  /* 0xffffe01004067981 */ /* 0x001ea8000c1e1900 */
[----:B------:R-:W2:Y:S04]  /*01b0*/  LDG.E R7, desc[UR16][R2.64+-0x20] ;  /* 0xffffe01002077981 */ /* 0x000ea8000c1e1900 */
[----:B------:R-:W3:Y:S04]  /*01c0*/  LDG.E R9, desc[UR16][R2.64+-0x1c] ;  /* 0xffffe41002097981 */ /* 0x000ee8000c1e1900 */
[----:B------:R-:W4:Y:S04]  /*01d0*/  LDG.E R11, desc[UR16][R2.64+-0x18] ;  /* 0xffffe810020b7981 */ /* 0x000f28000c1e1900 */
[----:B------:R-:W5:Y:S01]  /*01e0*/  LDG.E R13, desc[UR16][R2.64+-0x14] ;  /* 0xffffec10020d7981 */ /* 0x000f62000c1e1900 */
[----:B--2---:R-:W-:-:S05]  /*01f0*/  FMUL R7, R6, R7 ;  /* 0x0000000706077220 */ /* 0x004fca0000400000 */
[----:B------:R0:W-:Y:S04]  /*0200*/  STG.E desc[UR16][R2.64+-0x20], R7 ;  /* 0xffffe00702007986 */ /* 0x0001e8000c101910 */
[----:B------:R-:W3:Y:S04]  /*0210*/  LDG.E R6, desc[UR16][R4.64+-0x1c] ;  /* 0xffffe41004067981 */ /* 0x000ee8000c1e1900 */
[----:B0-----:R-:W2:Y:S01]  /*0220*/  LDG.E R7, desc[UR16][R2.64+-0x10] ;  /* 0xfffff01002077981 */ /* 0x001ea2000c1e1900 */
[----:B---3--:R-:W-:-:S05]  /*0230*/  FMUL R9, R6, R9 ;  /* 0x0000000906097220 */ /* 0x008fca0000400000 */
[----:B------:R0:W-:Y:S04]  /*0240*/  STG.E desc[UR16][R2.64+-0x1c], R9 ;  /* 0xffffe40902007986 */ /* 0x0001e8000c101910 */
[----:B------:R-:W4:Y:S04]  /*0250*/  LDG.E R6, desc[UR16][R4.64+-0x18] ;  /* 0xffffe81004067981 */ /* 0x000f28000c1e1900 */
[----:B0-----:R-:W3:Y:S01]  /*0260*/  LDG.E R9, desc[UR16][R2.64+-0xc] ;  /* 0xfffff41002097981 */ /* 0x001ee2000c1e1900 */
[----:B----4-:R-:W-:-:S05]  /*0270*/  FMUL R11, R6, R11 ;  /* 0x0000000b060b7220 */ /* 0x010fca0000400000 */
[----:B------:R0:W-:Y:S04]  /*0280*/  STG.E desc[UR16][R2.64+-0x18], R11 ;  /* 0xffffe80b02007986 */ /* 0x0001e8000c101910 */
[----:B------:R-:W5:Y:S04]  /*0290*/  LDG.E R6, desc[UR16][R4.64+-0x14] ;  /* 0xffffec1004067981 */ /* 0x000f68000c1e1900 */
[----:B0-----:R-:W4:Y:S01]  /*02a0*/  LDG.E R11, desc[UR16][R2.64+-0x8] ;  /* 0xfffff810020b7981 */ /* 0x001f22000c1e1900 */
[----:B-----5:R-:W-:-:S05]  /*02b0*/  FMUL R13, R6, R13 ;  /* 0x0000000d060d7220 */ /* 0x020fca0000400000 */
[----:B------:R0:W-:Y:S04]  /*02c0*/  STG.E desc[UR16][R2.64+-0x14], R13 ;  /* 0xffffec0d02007986 */ /* 0x0001e8000c101910 */
[----:B------:R-:W2:Y:S04]  /*02d0*/  LDG.E R6, desc[UR16][R4.64+-0x10] ;  /* 0xfffff01004067981 */ /* 0x000ea8000c1e1900 */
[----:B0-----:R-:W5:Y:S01]  /*02e0*/  LDG.E R13, desc[UR16][R2.64+-0x4] ;  /* 0xfffffc10020d7981 */ /* 0x001f62000c1e1900 */
        /* <DEDUP_REMOVED lines=33> */
[----:B------:R-:W-:Y:S04]  /*0500*/  STG.E desc[UR16][R2.64+0x10], R7 ;  /* 0x0000100702007986 */ /* 0x000fe8000c101910 */
[----:B------:R-:W3:Y:S02]  /*0510*/  LDG.E R6, desc[UR16][R4.64+0x14] ;  /* 0x0000141004067981 */ /* 0x000ee4000c1e1900 */
[----:B---3--:R-:W-:-:S05]  /*0520*/  FMUL R9, R6, R9 ;  /* 0x0000000906097220 */ /* 0x008fca0000400000 */
[----:B------:R0:W-:Y:S04]  /*0530*/  STG.E desc[UR16][R2.64+0x14], R9 ;  /* 0x0000140902007986 */ /* 0x0001e8000c101910 */
[----:B------:R-:W4:Y:S02]  /*0540*/  LDG.E R6, desc[UR16][R4.64+0x18] ;  /* 0x0000181004067981 */ /* 0x000f24000c1e1900 */
[----:B----4-:R-:W-:-:S05]  /*0550*/  FMUL R11, R6, R11 ;  /* 0x0000000b060b7220 */ /* 0x010fca0000400000 */
[----:B------:R1:W-:Y:S04]  /*0560*/  STG.E desc[UR16][R2.64+0x18], R11 ;  /* 0x0000180b02007986 */ /* 0x0003e8000c101910 */
[----:B------:R-:W5:Y:S01]  /*0570*/  LDG.E R6, desc[UR16][R4.64+0x1c] ;  /* 0x00001c1004067981 */ /* 0x000f62000c1e1900 */
[----:B------:R-:W-:-:S04]  /*0580*/  UIADD3 UR11, UPT, UPT, UR11, 0x10, URZ ;  /* 0x000000100b0b7890 */ /* 0x000fc8000fffe0ff */
[----:B------:R-:W-:Y:S01]  /*0590*/  UISETP.NE.AND UP0, UPT, UR11, URZ, UPT ;  /* 0x000000ff0b00728c */ /* 0x000fe2000bf05270 */
[----:B------:R-:W-:-:S04]  /*05a0*/  IADD3 R8, P1, PT, R4, 0x40, RZ ;  /* 0x0000004004087810 */ /* 0x000fc80007f3e0ff */
[----:B0-----:R-:W-:Y:S01]  /*05b0*/  IADD3.X R9, PT, PT, RZ, R5, RZ, P1, !PT ;  /* 0x00000005ff097210 */ /* 0x001fe20000ffe4ff */
[----:B-----5:R-:W-:-:S05]  /*05c0*/  FMUL R13, R6, R13 ;  /* 0x0000000d060d7220 */ /* 0x020fca0000400000 */
[----:B------:R1:W-:Y:S01]  /*05d0*/  STG.E desc[UR16][R2.64+0x1c], R13 ;  /* 0x00001c0d02007986 */ /* 0x0003e2000c101910 */
[----:B------:R-:W-:-:S04]  /*05e0*/  IADD3 R6, P2, PT, R2, 0x40, RZ ;  /* 0x0000004002067810 */ /* 0x000fc80007f5e0ff */
[----:B------:R-:W-:Y:S01]  /*05f0*/  IADD3.X R7, PT, PT, RZ, R3, RZ, P2, !PT ;  /* 0x00000003ff077210 */ /* 0x000fe200017fe4ff */
[----:B------:R-:W-:Y:S08]  /*0600*/  BRA.U UP0, `(.L_x_1) ;  /* 0xfffffff900d47547 */ /* 0x000ff0000b83ffff */
.L_x_0:
[----:B0-----:R-:W-:Y:S05]  /*0610*/  @!P0 EXIT ;  /* 0x000000000000894d */ /* 0x001fea0003800000 */
[----:B------:R-:W-:Y:S02]  /*0620*/  UISETP.GE.U32.AND UP0, UPT, UR9, 0x8, UPT ;  /* 0x000000080900788c */ /* 0x000fe4000bf06070 */
[----:B------:R-:W-:-:S06]  /*0630*/  ULOP3.LUT UR5, UR8, 0x7, URZ, 0xc0, !UPT ;  /* 0x0000000708057892 */ /* 0x000fcc000f8ec0ff */
[----:B------:R-:W-:Y:S01]  /*0640*/  ISETP.NE.AND P0, PT, RZ, UR5, PT ;  /* 0x00000005ff007c0c */ /* 0x000fe2000bf05270 */
[----:B------:R-:W-:-:S12]  /*0650*/  BRA.U !UP0, `(.L_x_2) ;  /* 0x0000000108947547 */ /* 0x000fd8000b800000 */
[----:B-1----:R-:W0:Y:S08]  /*0660*/  LDC.64 R2, c[0x0][0x380] ;  /* 0x0000e000ff027b82 */ /* 0x002e300000000a00 */
[----:B------:R-:W1:Y:S01]  /*0670*/  LDC.64 R4, c[0x0][0x388] ;  /* 0x0000e200ff047b82 */ /* 0x000e620000000a00 */
[----:B0-----:R-:W-:-:S05]  /*0680*/  IMAD.WIDE.U32 R2, R0, 0x4, R2 ;  /* 0x0000000400027825 */ /* 0x001fca00078e0002 */
[----:B------:R-:W2:Y:S01]  /*0690*/  LDG.E R6, desc[UR16][R2.64] ;  /* 0x0000001002067981 */ /* 0x000ea2000c1e1900 */
[----:B-1----:R-:W-:-:S05]  /*06a0*/  IMAD.WIDE.U32 R4, R0, 0x4, R4 ;  /* 0x0000000400047825 */ /* 0x002fca00078e0004 */
        /* <DEDUP_REMOVED lines=22> */
[----:B------:R-:W3:Y:S02]  /*0810*/  LDG.E R6, desc[UR16][R2.64+0x14] ;  /* 0x0000141002067981 */ /* 0x000ee4000c1e1900 */
[----:B---3--:R-:W-:-:S05]  /*0820*/  FMUL R9, R6, R9 ;  /* 0x0000000906097220 */ /* 0x008fca0000400000 */
[----:B------:R0:W-:Y:S04]  /*0830*/  STG.E desc[UR16][R4.64+0x14], R9 ;  /* 0x0000140904007986 */ /* 0x0001e8000c101910 */
[----:B------:R-:W4:Y:S02]  /*0840*/  LDG.E R6, desc[UR16][R2.64+0x18] ;  /* 0x0000181002067981 */ /* 0x000f24000c1e1900 */
[----:B----4-:R-:W-:-:S05]  /*0850*/  FMUL R11, R6, R11 ;  /* 0x0000000b060b7220 */ /* 0x010fca0000400000 */
[----:B------:R0:W-:Y:S04]  /*0860*/  STG.E desc[UR16][R4.64+0x18], R11 ;  /* 0x0000180b04007986 */ /* 0x0001e8000c101910 */
[----:B------:R-:W5:Y:S01]  /*0870*/  LDG.E R6, desc[UR16][R2.64+0x1c] ;  /* 0x00001c1002067981 */ /* 0x000f62000c1e1900 */
[----:B------:R-:W-:Y:S01]  /*0880*/  IADD3 R0, PT, PT, R0, 0x8, RZ ;  /* 0x0000000800007810 */ /* 0x000fe20007ffe0ff */
[----:B-----5:R-:W-:-:S05]  /*0890*/  FMUL R13, R6, R13 ;  /* 0x0000000d060d7220 */ /* 0x020fca0000400000 */
[----:B------:R0:W-:Y:S02]  /*08a0*/  STG.E desc[UR16][R4.64+0x1c], R13 ;  /* 0x00001c0d04007986 */ /* 0x0001e4000c101910 */
.L_x_2:
[----:B------:R-:W-:Y:S05]  /*08b0*/  @!P0 EXIT ;  /* 0x000000000000894d */ /* 0x000fea0003800000 */
[----:B------:R-:W-:Y:S02]  /*08c0*/  UISETP.GE.U32.AND UP0, UPT, UR5, 0x4, UPT ;  /* 0x000000040500788c */ /* 0x000fe4000bf06070 */
[----:B------:R-:W-:-:S06]  /*08d0*/  ULOP3.LUT UR4, UR8, 0x3, URZ, 0xc0, !UPT ;  /* 0x0000000308047892 */ /* 0x000fcc000f8ec0ff */
[----:B------:R-:W-:Y:S01]  /*08e0*/  ISETP.NE.AND P0, PT, RZ, UR4, PT ;  /* 0x00000004ff007c0c */ /* 0x000fe2000bf05270 */
[----:B------:R-:W-:-:S12]  /*08f0*/  BRA.U !UP0, `(.L_x_3) ;  /* 0x0000000108547547 */ /* 0x000fd8000b800000 */
[----:B-1----:R-:W1:Y:S08]  /*0900*/  LDC.64 R2, c[0x0][0x380] ;  /* 0x0000e000ff027b82 */ /* 0x002e700000000a00 */
[----:B0-----:R-:W0:Y:S01]  /*0910*/  LDC.64 R6, c[0x0][0x388] ;  /* 0x0000e200ff067b82 */ /* 0x001e220000000a00 */
[----:B-1----:R-:W-:-:S04]  /*0920*/  IMAD.WIDE.U32 R4, R0, 0x4, R2 ;  /* 0x0000000400047825 */ /* 0x002fc800078e0002 */
[----:B0-----:R-:W-:Y:S02]  /*0930*/  IMAD.WIDE.U32 R2, R0, 0x4, R6 ;  /* 0x0000000400027825 */ /* 0x001fe400078e0006 */
[----:B------:R-:W2:Y:S04]  /*0940*/  LDG.E R6, desc[UR16][R4.64] ;  /* 0x0000001004067981 */ /* 0x000ea8000c1e1900 */
[----:B------:R-:W2:Y:S04]  /*0950*/  LDG.E R7, desc[UR16][R2.64] ;  /* 0x0000001002077981 */ /* 0x000ea8000c1e1900 */
[----:B------:R-:W3:Y:S04]  /*0960*/  LDG.E R9, desc[UR16][R2.64+0x4] ;  /* 0x0000041002097981 */ /* 0x000ee8000c1e1900 */
[----:B------:R-:W4:Y:S04]  /*0970*/  LDG.E R11, desc[UR16][R2.64+0x8] ;  /* 0x00000810020b7981 */ /* 0x000f28000c1e1900 */
[----:B------:R-:W5:Y:S01]  /*0980*/  LDG.E R13, desc[UR16][R2.64+0xc] ;  /* 0x00000c10020d7981 */ /* 0x000f62000c1e1900 */
        /* <DEDUP_REMOVED lines=12> */
.L_x_3:
[----:B------:R-:W-:Y:S05]  /*0a50*/  @!P0 EXIT ;  /* 0x000000000000894d */ /* 0x000fea0003800000 */
[----:B-12---:R-:W1:Y:S01]  /*0a60*/  LDC.64 R2, c[0x0][0x388] ;  /* 0x0000e200ff027b82 */ /* 0x006e620000000a00 */
[----:B------:R-:W-:-:S07]  /*0a70*/  UIADD3 UR4, UPT, UPT, -UR4, URZ, URZ ;  /* 0x000000ff04047290 */ /* 0x000fce000fffe1ff */
[----:B0-----:R-:W0:Y:S01]  /*0a80*/  LDC.64 R4, c[0x0][0x380] ;  /* 0x0000e000ff047b82 */ /* 0x001e220000000a00 */
[----:B-1----:R-:W-:-:S05]  /*0a90*/  IMAD.WIDE.U32 R2, R0, 0x4, R2 ;  /* 0x0000000400027825 */ /* 0x002fca00078e0002 */
[----:B------:R-:W-:Y:S01]  /*0aa0*/  MOV R9, R3 ;  /* 0x0000000300097202 */ /* 0x000fe20000000f00 */
[----:B0-----:R-:W-:Y:S01]  /*0ab0*/  IMAD.WIDE.U32 R4, R0, 0x4, R4 ;  /* 0x0000000400047825 */ /* 0x001fe200078e0004 */
[----:B------:R-:W-:-:S07]  /*0ac0*/  MOV R0, R2 ;  /* 0x0000000200007202 */ /* 0x000fce0000000f00 */
.L_x_4:
[----:B0-----:R-:W-:Y:S02]  /*0ad0*/  MOV R2, R0 ;  /* 0x0000000000027202 */ /* 0x001fe40000000f00 */
[----:B------:R-:W-:Y:S01]  /*0ae0*/  MOV R3, R9 ;  /* 0x0000000900037202 */ /* 0x000fe20000000f00 */
[----:B------:R0:W2:Y:S04]  /*0af0*/  LDG.E R0, desc[UR16][R4.64] ;  /* 0x0000001004007981 */ /* 0x0000a8000c1e1900 */
[----:B------:R-:W2:Y:S01]  /*0b00*/  LDG.E R7, desc[UR16][R2.64] ;  /* 0x0000001002077981 */ /* 0x000ea2000c1e1900 */
[----:B------:R-:W-:-:S04]  /*0b10*/  UIADD3 UR4, UPT, UPT, UR4, 0x1, URZ ;  /* 0x0000000104047890 */ /* 0x000fc8000fffe0ff */
[----:B------:R-:W-:Y:S01]  /*0b20*/  UISETP.NE.AND UP0, UPT, UR4, URZ, UPT ;  /* 0x000000ff0400728c */ /* 0x000fe2000bf05270 */
[----:B0-----:R-:W-:-:S04]  /*0b30*/  IADD3 R4, P1, PT, R4, 0x4, RZ ;  /* 0x0000000404047810 */ /* 0x001fc80007f3e0ff */
[----:B------:R-:W-:Y:S01]  /*0b40*/  IADD3.X R5, PT, PT, RZ, R5, RZ, P1, !PT ;  /* 0x00000005ff057210 */ /* 0x000fe20000ffe4ff */
[----:B--2---:R-:W-:Y:S01]  /*0b50*/  FMUL R7, R0, R7 ;  /* 0x0000000700077220 */ /* 0x004fe20000400000 */
[----:B------:R-:W-:-:S04]  /*0b60*/  IADD3 R0, P0, PT, R2, 0x4, RZ ;  /* 0x0000000402007810 */ /* 0x000fc80007f1e0ff */
[----:B------:R0:W-:Y:S01]  /*0b70*/  STG.E desc[UR16][R2.64], R7 ;  /* 0x0000000702007986 */ /* 0x0001e2000c101910 */
[----:B------:R-:W-:Y:S01]  /*0b80*/  IADD3.X R9, PT, PT, RZ, R3, RZ, P0, !PT ;  /* 0x00000003ff097210 */ /* 0x000fe200007fe4ff */
[----:B------:R-:W-:Y:S07]  /*0b90*/  BRA.U UP0, `(.L_x_4) ;  /* 0xfffffffd00cc7547 */ /* 0x000fee000b83ffff */
[----:B------:R-:W-:Y:S05]  /*0ba0*/  EXIT ;  /* 0x000000000000794d */ /* 0x000fea0003800000 */
.L_x_5:
[----:B------:R-:W-:-:S00]  /*0bb0*/  BRA `(.L_x_5) ;  /* 0xfffffffc00fc7947 */ /* 0x000fc0000383ffff */
[----:B------:R-:W-:-:S00]  /*0bc0*/  NOP ;  /* 0x0000000000007918 */ /* 0x000fc00000000000 */
        /* <DEDUP_REMOVED lines=11> */
.L_x_6:


//--------------------- .nv.shared.reserved.0     --------------------------
	.section	.nv.shared.reserved.0,"aw",@nobits
	.weak		__nv_reservedSMEM_offset_0_alias
	.size		__nv_reservedSMEM_offset_0_alias, 0, 64
	.other		__nv_reservedSMEM_offset_0_alias,@"STO_CUDA_RESERVED_SHARED STV_DEFAULT"
__nv_reservedSMEM_offset_0_alias:
	.zero		0
	.zero		64


//--------------------- .nv.constant0._Z6vscalePKfPfj --------------------------
	.section	.nv.constant0._Z6vscalePKfPfj,"a",@progbits
	.sectionflags	@""
	.align	4
.nv.constant0._Z6vscalePKfPfj:
	.zero		916


//--------------------- SYMBOLS --------------------------

	.type		.nv.reservedSmem.offset0,@object
	.size		.nv.reservedSmem.offset0,0x4
